	.target	sm_120a

	.elftype	@"ET_EXEC"


//--------------------- .note.nv.tkinfo           --------------------------
	.section	.note.nv.tkinfo,"",@"SHT_NOTE"
	.sectionflags	@"SHF_NOTE_NV_TKINFO"
	.tkinfo
        /*0018*/ 	.word	0x00000080
        /*0030*/ 	.string	""
        /*0030*/ 	.string	"ptxas"
        /*0030*/ 	.string	"Cuda compilation tools, release 12.8, V12.8.93"
        /*0030*/ 	.string	"Build cuda_12.8.r12.8/compiler.35583870_0"
        /*0030*/ 	.string	"-v  -lineinfo  -arch sm_120a "



//--------------------- .note.nv.cuver            --------------------------
	.section	.note.nv.cuver,"",@"SHT_NOTE"
	.sectionflags	@"SHF_NOTE_NV_CUVER"
        /*0018*/ 	.short	0x0001
        /*001a*/ 	.short	0x0078
        /*001c*/ 	.short	0x0001
        /*001e*/ 	.short	0x0000
        /*0020*/ 	.short	0x0001
        /*0022*/ 	.short	0x0000


//--------------------- .nv.info                  --------------------------
	.section	.nv.info,"",@"SHT_CUDA_INFO"
	.align	4


	//----- nvinfo : EIATTR_REGCOUNT
	.align		4
        /*0000*/ 	.byte	0x04, 0x2f
        /*0002*/ 	.short	(.L_1 - .L_0)
	.align		4
.L_0:
        /*0004*/ 	.word	index@(triton_per_fused_mean_1)
        /*0008*/ 	.word	0x0000001c


	//----- nvinfo : EIATTR_FRAME_SIZE
	.align		4
.L_1:
        /*000c*/ 	.byte	0x04, 0x11
        /*000e*/ 	.short	(.L_3 - .L_2)
	.align		4
.L_2:
        /*0010*/ 	.word	index@(triton_per_fused_mean_1)
        /*0014*/ 	.word	0x00000000


	//----- nvinfo : EIATTR_MIN_STACK_SIZE
	.align		4
.L_3:
        /*0018*/ 	.byte	0x04, 0x12
        /*001a*/ 	.short	(.L_5 - .L_4)
	.align		4
.L_4:
        /*001c*/ 	.word	index@(triton_per_fused_mean_1)
        /*0020*/ 	.word	0x00000000
.L_5:


//--------------------- .nv.info.triton_per_fused_mean_1 --------------------------
	.section	.nv.info.triton_per_fused_mean_1,"",@"SHT_CUDA_INFO"
	.sectionflags	@""
	.align	4


	//----- nvinfo : EIATTR_CUDA_API_VERSION
	.align		4
        /*0000*/ 	.byte	0x04, 0x37
        /*0002*/ 	.short	(.L_7 - .L_6)
.L_6:
        /*0004*/ 	.word	0x00000080


	//----- nvinfo : EIATTR_KPARAM_INFO
	.align		4
.L_7:
        /*0008*/ 	.byte	0x04, 0x17
        /*000a*/ 	.short	(.L_9 - .L_8)
.L_8:
        /*000c*/ 	.word	0x00000000
        /*0010*/ 	.short	0x0004
        /*0012*/ 	.short	0x0018
        /*0014*/ 	.byte	0x00, 0xf4, 0x21, 0x00


	//----- nvinfo : EIATTR_KPARAM_INFO
	.align		4
.L_9:
        /*0018*/ 	.byte	0x04, 0x17
        /*001a*/ 	.short	(.L_11 - .L_10)
.L_10:
        /*001c*/ 	.word	0x00000000
        /*0020*/ 	.short	0x0003
        /*0022*/ 	.short	0x0014
        /*0024*/ 	.byte	0x00, 0xf0, 0x11, 0x00


	//----- nvinfo : EIATTR_KPARAM_INFO
	.align		4
.L_11:
        /*0028*/ 	.byte	0x04, 0x17
        /*002a*/ 	.short	(.L_13 - .L_12)
.L_12:
        /*002c*/ 	.word	0x00000000
        /*0030*/ 	.short	0x0002
        /*0032*/ 	.short	0x0010
        /*0034*/ 	.byte	0x00, 0xf0, 0x11, 0x00


	//----- nvinfo : EIATTR_KPARAM_INFO
	.align		4
.L_13:
        /*0038*/ 	.byte	0x04, 0x17
        /*003a*/ 	.short	(.L_15 - .L_14)
.L_14:
        /*003c*/ 	.word	0x00000000
        /*0040*/ 	.short	0x0001
        /*0042*/ 	.short	0x0008
        /*0044*/ 	.byte	0x00, 0xf4, 0x21, 0x00


	//----- nvinfo : EIATTR_KPARAM_INFO
	.align		4
.L_15:
        /*0048*/ 	.byte	0x04, 0x17
        /*004a*/ 	.short	(.L_17 - .L_16)
.L_16:
        /*004c*/ 	.word	0x00000000
        /*0050*/ 	.short	0x0000
        /*0052*/ 	.short	0x0000
        /*0054*/ 	.byte	0x00, 0xf4, 0x21, 0x00


	//----- nvinfo : EIATTR_SPARSE_MMA_MASK
	.align		4
.L_17:
        /*0058*/ 	.byte	0x03, 0x50
        /*005a*/ 	.short	0x0000


	//----- nvinfo : EIATTR_MAXREG_COUNT
	.align		4
        /*005c*/ 	.byte	0x03, 0x1b
        /*005e*/ 	.short	0x00ff


	//----- nvinfo : EIATTR_NUM_BARRIERS
	.align		4
        /*0060*/ 	.byte	0x02, 0x4c
        /*0062*/ 	.byte	0x01
	.zero		1


	//----- nvinfo : EIATTR_COOP_GROUP_MASK_REGIDS
	.align		4
        /*0064*/ 	.byte	0x04, 0x29
        /*0066*/ 	.short	(.L_19 - .L_18)


	//   ....[0]....
.L_18:
        /*0068*/ 	.word	0xffffffff


	//   ....[1]....
        /*006c*/ 	.word	0xffffffff


	//   ....[2]....
        /*0070*/ 	.word	0xffffffff


	//   ....[3]....
        /*0074*/ 	.word	0xffffffff


	//   ....[4]....
        /*0078*/ 	.word	0xffffffff


	//   ....[5]....
        /*007c*/ 	.word	0xffffffff


	//   ....[6]....
        /*0080*/ 	.word	0xffffffff


	//   ....[7]....
        /*0084*/ 	.word	0xffffffff


	//   ....[8]....
        /*0088*/ 	.word	0xffffffff


	//   ....[9]....
        /*008c*/ 	.word	0xffffffff


	//   ....[10]....
        /*0090*/ 	.word	0xffffffff


	//   ....[11]....
        /*0094*/ 	.word	0xffffffff


	//----- nvinfo : EIATTR_COOP_GROUP_INSTR_OFFSETS
	.align		4
.L_19:
        /*0098*/ 	.byte	0x04, 0x28
        /*009a*/ 	.short	(.L_21 - .L_20)


	//   ....[0]....
.L_20:
        /*009c*/ 	.word	0x00000450


	//   ....[1]....
        /*00a0*/ 	.word	0x00000460


	//   ....[2]....
        /*00a4*/ 	.word	0x00000470


	//   ....[3]....
        /*00a8*/ 	.word	0x00000480


	//   ....[4]....
        /*00ac*/ 	.word	0x000004b0


	//   ....[5]....
        /*00b0*/ 	.word	0x000004d0


	//   ....[6]....
        /*00b4*/ 	.word	0x000004f0


	//   ....[7]....
        /*00b8*/ 	.word	0x00000500


	//   ....[8]....
        /*00bc*/ 	.word	0x00000540


	//   ....[9]....
        /*00c0*/ 	.word	0x00000560


	//   ....[10]....
        /*00c4*/ 	.word	0x00000570


	//   ....[11]....
        /*00c8*/ 	.word	0x00000580


	//----- nvinfo : EIATTR_VRC_CTA_INIT_COUNT
	.align		4
.L_21:
        /*00cc*/ 	.byte	0x02, 0x4a
	.zero		1
	.zero		1


	//----- nvinfo : EIATTR_EXIT_INSTR_OFFSETS
	.align		4
        /*00d0*/ 	.byte	0x04, 0x1c
        /*00d2*/ 	.short	(.L_23 - .L_22)


	//   ....[0]....
.L_22:
        /*00d4*/ 	.word	0x000006d0


	//   ....[1]....
        /*00d8*/ 	.word	0x00000740


	//----- nvinfo : EIATTR_REQNTID
	.align		4
.L_23:
        /*00dc*/ 	.byte	0x04, 0x10
        /*00de*/ 	.short	(.L_25 - .L_24)
.L_24:
        /*00e0*/ 	.word	0x00000100
        /*00e4*/ 	.word	0x00000001
        /*00e8*/ 	.word	0x00000001


	//----- nvinfo : EIATTR_CBANK_PARAM_SIZE
	.align		4
.L_25:
        /*00ec*/ 	.byte	0x03, 0x19
        /*00ee*/ 	.short	0x0020


	//----- nvinfo : EIATTR_PARAM_CBANK
	.align		4
        /*00f0*/ 	.byte	0x04, 0x0a
        /*00f2*/ 	.short	(.L_27 - .L_26)
	.align		4
.L_26:
        /*00f4*/ 	.word	index@(.nv.constant0.triton_per_fused_mean_1)
        /*00f8*/ 	.short	0x0380
        /*00fa*/ 	.short	0x0020


	//----- nvinfo : EIATTR_SW_WAR
	.align		4
.L_27:
        /*00fc*/ 	.byte	0x04, 0x36
        /*00fe*/ 	.short	(.L_29 - .L_28)
.L_28:
        /*0100*/ 	.word	0x00000000
.L_29:


//--------------------- .nv.compat                --------------------------
	.section	.nv.compat,"",@"SHT_CUDA_COMPAT_INFO"
	.align	4
        /*0000*/ 	.byte	0x02, 0x02, 0x01, 0x00, 0x02, 0x05, 0x05, 0x00, 0x02, 0x03, 0x00, 0x00, 0x02, 0x06, 0x01, 0x00


//--------------------- .nv.callgraph             --------------------------
	.section	.nv.callgraph,"",@"SHT_CUDA_CALLGRAPH"
	.align	4
	.sectionentsize	8
	.align		4
        /*0000*/ 	.word	0x00000000
	.align		4
        /*0004*/ 	.word	0xffffffff
	.align		4
        /*0008*/ 	.word	0x00000000
	.align		4
        /*000c*/ 	.word	0xfffffffe
	.align		4
        /*0010*/ 	.word	0x00000000
	.align		4
        /*0014*/ 	.word	0xfffffffd
	.align		4
        /*0018*/ 	.word	0x00000000
	.align		4
        /*001c*/ 	.word	0xfffffffc


//--------------------- .text.triton_per_fused_mean_1 --------------------------
	.section	.text.triton_per_fused_mean_1,"ax",@progbits
	.align	128
        .global         triton_per_fused_mean_1
        .type           triton_per_fused_mean_1,@function
        .size           triton_per_fused_mean_1,(.L_x_1 - triton_per_fused_mean_1)
        .other          triton_per_fused_mean_1,@"STO_CUDA_ENTRY STV_DEFAULT"
triton_per_fused_mean_1:
.text.triton_per_fused_mean_1:
[----:B------:R-:W0:Y:S01]  /*0000*/  LDC R1, c[0x0][0x37c] ;  /* 0x0000df00ff017b82 */ /* 0x000e220000000800 */
[----:B------:R-:W1:Y:S07]  /*0010*/  S2R R0, SR_TID.X ;  /* 0x0000000000007919 */ /* 0x000e6e0000002100 */
[----:B------:R-:W2:Y:S01]  /*0020*/  LDC.64 R8, c[0x0][0x380] ;  /* 0x0000e000ff087b82 */ /* 0x000ea20000000a00 */
[----:B------:R-:W3:Y:S01]  /*0030*/  LDCU.64 UR6, c[0x0][0x358] ;  /* 0x00006b00ff0677ac */ /* 0x000ee20008000a00 */
[----:B------:R-:W-:Y:S01]  /*0040*/  CS2R R12, SRZ ;  /* 0x00000000000c7805 */ /* 0x000fe2000001ff00 */
[----:B------:R-:W4:Y:S01]  /*0050*/  S2R R3, SR_CTAID.X ;  /* 0x0000000000037919 */ /* 0x000f220000002500 */
[----:B------:R-:W-:Y:S01]  /*0060*/  CS2R R14, SRZ ;  /* 0x00000000000e7805 */ /* 0x000fe2000001ff00 */
[----:B------:R-:W-:Y:S01]  /*0070*/  CS2R R16, SRZ ;  /* 0x0000000000107805 */ /* 0x000fe2000001ff00 */
[----:B------:R-:W-:Y:S01]  /*0080*/  CS2R R18, SRZ ;  /* 0x0000000000127805 */ /* 0x000fe2000001ff00 */
[----:B-1----:R-:W-:-:S02]  /*0090*/  SHF.R.U32.HI R5, RZ, 0x5, R0 ;  /* 0x00000005ff057819 */ /* 0x002fc40000011600 */
[C---:B------:R-:W-:Y:S02]  /*00a0*/  LOP3.LUT P0, R4, R0.reuse, 0x80, RZ, 0xc0, !PT ;  /* 0x0000008000047812 */ /* 0x040fe4000780c0ff */
[----:B----4-:R-:W-:Y:S02]  /*00b0*/  SHF.L.U32 R3, R3, 0x7, RZ ;  /* 0x0000000703037819 */ /* 0x010fe400000006ff */
[----:B------:R-:W-:Y:S02]  /*00c0*/  SHF.L.U32 R2, R0, 0x2, RZ ;  /* 0x0000000200027819 */ /* 0x000fe400000006ff */
[----:B------:R-:W-:Y:S02]  /*00d0*/  SGXT.U32 R5, R5, 0x2 ;  /* 0x000000020505781a */ /* 0x000fe40000000000 */
[----:B------:R-:W-:Y:S02]  /*00e0*/  SHF.R.U32.HI R6, RZ, 0x5, R4 ;  /* 0x00000005ff067819 */ /* 0x000fe40000011604 */
[----:B------:R-:W-:-:S02]  /*00f0*/  LOP3.LUT R4, R3, 0x7c, R2, 0xf8, !PT ;  /* 0x0000007c03047812 */ /* 0x000fc400078ef802 */
[----:B------:R-:W-:-:S03]  /*0100*/  LOP3.LUT R5, R5, R6, RZ, 0xfc, !PT ;  /* 0x0000000605057212 */ /* 0x000fc600078efcff */
[----:B------:R-:W-:Y:S02]  /*0110*/  ISETP.GE.AND P1, PT, R4, 0x1400, PT ;  /* 0x000014000400780c */ /* 0x000fe40003f26270 */
[----:B------:R-:W-:-:S04]  /*0120*/  IMAD R25, R5, 0x1400, R4 ;  /* 0x0000140005197824 */ /* 0x000fc800078e0204 */
[C---:B--2---:R-:W-:Y:S01]  /*0130*/  IMAD.WIDE R10, R25.reuse, 0x4, R8 ;  /* 0x00000004190a7825 */ /* 0x044fe200078e0208 */
[C---:B------:R-:W-:Y:S02]  /*0140*/  IADD3 R21, PT, PT, R25.reuse, 0xa000, RZ ;  /* 0x0000a00019157810 */ /* 0x040fe40007ffe0ff */
[----:B------:R-:W-:-:S03]  /*0150*/  IADD3 R23, PT, PT, R25, 0x14000, RZ ;  /* 0x0001400019177810 */ /* 0x000fc60007ffe0ff */
[--C-:B------:R-:W-:Y:S01]  /*0160*/  IMAD.WIDE R20, R21, 0x4, R8.reuse ;  /* 0x0000000415147825 */ /* 0x100fe200078e0208 */
[----:B------:R-:W-:Y:S01]  /*0170*/  CS2R R4, SRZ ;  /* 0x0000000000047805 */ /* 0x000fe2000001ff00 */
[----:B------:R-:W-:Y:S01]  /*0180*/  CS2R R6, SRZ ;  /* 0x0000000000067805 */ /* 0x000fe2000001ff00 */
[----:B------:R-:W-:Y:S01]  /*0190*/  IADD3 R25, PT, PT, R25, 0x1e000, RZ ;  /* 0x0001e00019197810 */ /* 0x000fe20007ffe0ff */
[----:B---3--:R1:W2:Y:S01]  /*01a0*/  @!P1 LDG.E.128 R12, desc[UR6][R10.64] ;  /* 0x000000060a0c9981 */ /* 0x0082a2000c1e1d00 */
[----:B------:R-:W-:-:S03]  /*01b0*/  IMAD.WIDE R22, R23, 0x4, R8 ;  /* 0x0000000417167825 */ /* 0x000fc600078e0208 */
[----:B------:R-:W2:Y:S01]  /*01c0*/  @!P1 LDG.E.128 R16, desc[UR6][R20.64] ;  /* 0x0000000614109981 */ /* 0x000ea2000c1e1d00 */
[----:B------:R-:W-:Y:S01]  /*01d0*/  IMAD.WIDE R24, R25, 0x4, R8 ;  /* 0x0000000419187825 */ /* 0x000fe200078e0208 */
[----:B------:R-:W-:Y:S02]  /*01e0*/  CS2R R8, SRZ ;  /* 0x0000000000087805 */ /* 0x000fe4000001ff00 */
[----:B------:R-:W3:Y:S01]  /*01f0*/  @!P1 LDG.E.128 R4, desc[UR6][R22.64] ;  /* 0x0000000616049981 */ /* 0x000ee2000c1e1d00 */
[----:B-1----:R-:W-:-:S06]  /*0200*/  CS2R R10, SRZ ;  /* 0x00000000000a7805 */ /* 0x002fcc000001ff00 */
[----:B------:R-:W4:Y:S01]  /*0210*/  @!P1 LDG.E.128 R8, desc[UR6][R24.64] ;  /* 0x0000000618089981 */ /* 0x000f22000c1e1d00 */
[----:B------:R-:W1:Y:S01]  /*0220*/  S2UR UR5, SR_CgaCtaId ;  /* 0x00000000000579c3 */ /* 0x000e620000008800 */
[----:B------:R-:W-:Y:S02]  /*0230*/  UMOV UR4, 0x400 ;  /* 0x0000040000047882 */ /* 0x000fe40000000000 */
[----:B-1----:R-:W-:Y:S01]  /*0240*/  ULEA UR4, UR5, UR4, 0x18 ;  /* 0x0000000405047291 */ /* 0x002fe2000f8ec0ff */
[----:B--2---:R-:W-:Y:S01]  /*0250*/  FADD R21, R16, R12 ;  /* 0x0000000c10157221 */ /* 0x004fe20000000000 */
[----:B------:R-:W-:Y:S01]  /*0260*/  FADD R12, R17, R13 ;  /* 0x0000000d110c7221 */ /* 0x000fe20000000000 */
[----:B------:R-:W-:Y:S01]  /*0270*/  FADD R13, R18, R14 ;  /* 0x0000000e120d7221 */ /* 0x000fe20000000000 */
[----:B------:R-:W-:Y:S01]  /*0280*/  FADD R14, R19, R15 ;  /* 0x0000000f130e7221 */ /* 0x000fe20000000000 */
[----:B---3--:R-:W-:Y:S01]  /*0290*/  FADD R21, R21, R4 ;  /* 0x0000000415157221 */ /* 0x008fe20000000000 */
[----:B------:R-:W-:Y:S01]  /*02a0*/  FADD R12, R12, R5 ;  /* 0x000000050c0c7221 */ /* 0x000fe20000000000 */
[----:B------:R-:W-:Y:S01]  /*02b0*/  SHF.R.U32.HI R5, RZ, 0x3, R0 ;  /* 0x00000003ff057819 */ /* 0x000fe20000011600 */
[----:B------:R-:W-:Y:S01]  /*02c0*/  FADD R13, R13, R6 ;  /* 0x000000060d0d7221 */ /* 0x000fe20000000000 */
[----:B------:R-:W-:Y:S01]  /*02d0*/  LOP3.LUT R4, R2, 0x7c, RZ, 0xc0, !PT ;  /* 0x0000007c02047812 */ /* 0x000fe200078ec0ff */
[----:B------:R-:W-:Y:S01]  /*02e0*/  FADD R14, R14, R7 ;  /* 0x000000070e0e7221 */ /* 0x000fe20000000000 */
[----:B------:R-:W-:-:S02]  /*02f0*/  LOP3.LUT R6, R5, 0x1c, RZ, 0xc0, !PT ;  /* 0x0000001c05067812 */ /* 0x000fc400078ec0ff */
[----:B------:R-:W-:Y:S01]  /*0300*/  LEA R5, R4, UR4, 0x5 ;  /* 0x0000000404057c11 */ /* 0x000fe2000f8e28ff */
[----:B----4-:R-:W-:Y:S01]  /*0310*/  FADD R8, R21, R8 ;  /* 0x0000000815087221 */ /* 0x010fe20000000000 */
[----:B------:R-:W-:Y:S01]  /*0320*/  FADD R9, R12, R9 ;  /* 0x000000090c097221 */ /* 0x000fe20000000000 */
[----:B------:R-:W-:Y:S01]  /*0330*/  FADD R10, R13, R10 ;  /* 0x0000000a0d0a7221 */ /* 0x000fe20000000000 */
[----:B------:R-:W-:Y:S01]  /*0340*/  FADD R11, R14, R11 ;  /* 0x0000000b0e0b7221 */ /* 0x000fe20000000000 */
[----:B------:R-:W-:Y:S01]  /*0350*/  IADD3 R6, PT, PT, R5, R6, RZ ;  /* 0x0000000605067210 */ /* 0x000fe20007ffe0ff */
[----:B------:R-:W-:Y:S01]  /*0360*/  SEL R7, R8, RZ, !P1 ;  /* 0x000000ff08077207 */ /* 0x000fe20004800000 */
[----:B------:R-:W-:Y:S01]  /*0370*/  SEL R9, R9, RZ, !P1 ;  /* 0x000000ff09097207 */ /* 0x000fe20004800000 */
[----:B------:R-:W-:Y:S01]  /*0380*/  SEL R13, R10, RZ, !P1 ;  /* 0x000000ff0a0d7207 */ /* 0x000fe20004800000 */
[----:B------:R-:W-:Y:S01]  /*0390*/  SEL R11, R11, RZ, !P1 ;  /* 0x000000ff0b0b7207 */ /* 0x000fe20004800000 */
[----:B------:R-:W-:Y:S01]  /*03a0*/  LOP3.LUT P1, RZ, R0, 0x7, RZ, 0xc0, !PT ;  /* 0x0000000700ff7812 */ /* 0x000fe2000782c0ff */
[----:B------:R-:W-:Y:S01]  /*03b0*/  STS [R6], R7 ;  /* 0x0000000706007388 */ /* 0x000fe20000000800 */
[----:B------:R-:W-:-:S03]  /*03c0*/  IMAD R4, R4, -0x1c, R5 ;  /* 0xffffffe404047824 */ /* 0x000fc600078e0205 */
[----:B------:R-:W-:Y:S04]  /*03d0*/  STS [R6+0x20], R9 ;  /* 0x0000200906007388 */ /* 0x000fe80000000800 */
[----:B------:R-:W-:Y:S04]  /*03e0*/  STS [R6+0x40], R13 ;  /* 0x0000400d06007388 */ /* 0x000fe80000000800 */
[----:B------:R-:W-:Y:S01]  /*03f0*/  STS [R6+0x60], R11 ;  /* 0x0000600b06007388 */ /* 0x000fe20000000800 */
[----:B------:R-:W-:Y:S06]  /*0400*/  BAR.SYNC.DEFER_BLOCKING 0x0 ;  /* 0x0000000000007b1d */ /* 0x000fec0000010000 */
[----:B------:R-:W1:Y:S04]  /*0410*/  LDS R8, [R2+UR4] ;  /* 0x0000000402087984 */ /* 0x000e680008000800 */
[----:B------:R-:W2:Y:S04]  /*0420*/  LDS R10, [R2+UR4+0x400] ;  /* 0x00040004020a7984 */ /* 0x000ea80008000800 */
[----:B------:R-:W3:Y:S04]  /*0430*/  LDS R14, [R2+UR4+0x800] ;  /* 0x00080004020e7984 */ /* 0x000ee80008000800 */
[----:B------:R-:W4:Y:S04]  /*0440*/  LDS R18, [R2+UR4+0xc00] ;  /* 0x000c000402127984 */ /* 0x000f280008000800 */
[----:B-1----:R-:W1:Y:S04]  /*0450*/  SHFL.BFLY PT, R15, R8, 0x4, 0x1f ;  /* 0x0c801f00080f7f89 */ /* 0x002e6800000e0000 */
[----:B--2---:R-:W2:Y:S04]  /*0460*/  SHFL.BFLY PT, R17, R10, 0x4, 0x1f ;  /* 0x0c801f000a117f89 */ /* 0x004ea800000e0000 */
[----:B---3--:R-:W3:Y:S04]  /*0470*/  SHFL.BFLY PT, R7, R14, 0x4, 0x1f ;  /* 0x0c801f000e077f89 */ /* 0x008ee800000e0000 */
[----:B----4-:R-:W4:Y:S01]  /*0480*/  SHFL.BFLY PT, R9, R18, 0x4, 0x1f ;  /* 0x0c801f0012097f89 */ /* 0x010f2200000e0000 */
[----:B-1----:R-:W-:Y:S01]  /*0490*/  FADD R15, R8, R15 ;  /* 0x0000000f080f7221 */ /* 0x002fe20000000000 */
[----:B--2---:R-:W-:-:S04]  /*04a0*/  FADD R17, R10, R17 ;  /* 0x000000110a117221 */ /* 0x004fc80000000000 */
[----:B------:R-:W1:Y:S01]  /*04b0*/  SHFL.BFLY PT, R6, R15, 0x2, 0x1f ;  /* 0x0c401f000f067f89 */ /* 0x000e6200000e0000 */
[----:B---3--:R-:W-:-:S03]  /*04c0*/  FADD R11, R14, R7 ;  /* 0x000000070e0b7221 */ /* 0x008fc60000000000 */
[----:B------:R-:W2:Y:S01]  /*04d0*/  SHFL.BFLY PT, R12, R17, 0x2, 0x1f ;  /* 0x0c401f00110c7f89 */ /* 0x000ea200000e0000 */
[----:B----4-:R-:W-:-:S03]  /*04e0*/  FADD R20, R18, R9 ;  /* 0x0000000912147221 */ /* 0x010fc60000000000 */
[----:B------:R-:W3:Y:S04]  /*04f0*/  SHFL.BFLY PT, R16, R11, 0x2, 0x1f ;  /* 0x0c401f000b107f89 */ /* 0x000ee800000e0000 */
[----:B------:R-:W4:Y:S01]  /*0500*/  SHFL.BFLY PT, R7, R20, 0x2, 0x1f ;  /* 0x0c401f0014077f89 */ /* 0x000f2200000e0000 */
[----:B-1----:R-:W-:Y:S01]  /*0510*/  FADD R6, R15, R6 ;  /* 0x000000060f067221 */ /* 0x002fe20000000000 */
[----:B--2---:R-:W-:Y:S01]  /*0520*/  FADD R12, R17, R12 ;  /* 0x0000000c110c7221 */ /* 0x004fe20000000000 */
[----:B---3--:R-:W-:-:S04]  /*0530*/  FADD R16, R11, R16 ;  /* 0x000000100b107221 */ /* 0x008fc80000000000 */
[----:B------:R-:W1:Y:S01]  /*0540*/  SHFL.BFLY PT, R9, R12, 0x1, 0x1f ;  /* 0x0c201f000c097f89 */ /* 0x000e6200000e0000 */
[----:B----4-:R-:W-:-:S03]  /*0550*/  FADD R8, R20, R7 ;  /* 0x0000000714087221 */ /* 0x010fc60000000000 */
[----:B------:R-:W2:Y:S04]  /*0560*/  SHFL.BFLY PT, R19, R16, 0x1, 0x1f ;  /* 0x0c201f0010137f89 */ /* 0x000ea800000e0000 */
[----:B------:R-:W3:Y:S04]  /*0570*/  SHFL.BFLY PT, R7, R6, 0x1, 0x1f ;  /* 0x0c201f0006077f89 */ /* 0x000ee800000e0000 */
[----:B------:R-:W4:Y:S01]  /*0580*/  SHFL.BFLY PT, R21, R8, 0x1, 0x1f ;  /* 0x0c201f0008157f89 */ /* 0x000f2200000e0000 */
[----:B-1----:R-:W-:Y:S01]  /*0590*/  FADD R15, R12, R9 ;  /* 0x000000090c0f7221 */ /* 0x002fe20000000000 */
[----:B--2---:R-:W-:-:S04]  /*05a0*/  FADD R19, R16, R19 ;  /* 0x0000001310137221 */ /* 0x004fc80000000000 */
[----:B------:R-:W-:Y:S01]  /*05b0*/  @!P1 STS [R2+UR4+0x400], R15 ;  /* 0x0004000f02009988 */ /* 0x000fe20008000804 */
[----:B---3--:R-:W-:-:S03]  /*05c0*/  FADD R13, R6, R7 ;  /* 0x00000007060d7221 */ /* 0x008fc60000000000 */
[----:B------:R-:W-:Y:S01]  /*05d0*/  @!P1 STS [R2+UR4+0x800], R19 ;  /* 0x0008001302009988 */ /* 0x000fe20008000804 */
[----:B------:R-:W-:Y:S01]  /*05e0*/  LOP3.LUT R7, R3, 0x7f, R0, 0xf8, !PT ;  /* 0x0000007f03077812 */ /* 0x000fe200078ef800 */
[----:B----4-:R-:W-:Y:S02]  /*05f0*/  FADD R21, R8, R21 ;  /* 0x0000001508157221 */ /* 0x010fe40000000000 */
[----:B------:R-:W-:Y:S01]  /*0600*/  @!P1 STS [R2+UR4], R13 ;  /* 0x0000000d02009988 */ /* 0x000fe20008000804 */
[----:B------:R-:W-:Y:S01]  /*0610*/  LOP3.LUT R0, R0, 0x7f, RZ, 0xc0, !PT ;  /* 0x0000007f00007812 */ /* 0x000fe200078ec0ff */
[----:B------:R-:W-:Y:S02]  /*0620*/  ISETP.LT.AND P0, PT, R7, 0x1400, !P0 ;  /* 0x000014000700780c */ /* 0x000fe40004701270 */
[----:B------:R-:W-:Y:S01]  /*0630*/  @!P1 STS [R2+UR4+0xc00], R21 ;  /* 0x000c001502009988 */ /* 0x000fe20008000804 */
[----:B------:R-:W-:Y:S01]  /*0640*/  LEA R0, R0, UR4, 0x2 ;  /* 0x0000000400007c11 */ /* 0x000fe2000f8e10ff */
[----:B------:R-:W-:Y:S06]  /*0650*/  BAR.SYNC.DEFER_BLOCKING 0x0 ;  /* 0x0000000000007b1d */ /* 0x000fec0000010000 */
[----:B------:R-:W-:Y:S04]  /*0660*/  LDS R8, [R5] ;  /* 0x0000000005087984 */ /* 0x000fe80000000800 */
[----:B------:R-:W-:Y:S04]  /*0670*/  LDS R9, [R5+0x20] ;  /* 0x0000200005097984 */ /* 0x000fe80000000800 */
[----:B------:R-:W-:Y:S04]  /*0680*/  LDS R10, [R5+0x40] ;  /* 0x00004000050a7984 */ /* 0x000fe80000000800 */
[----:B------:R-:W1:Y:S01]  /*0690*/  LDS R11, [R5+0x60] ;  /* 0x00006000050b7984 */ /* 0x000e620000000800 */
[----:B------:R-:W-:Y:S06]  /*06a0*/  BAR.SYNC.DEFER_BLOCKING 0x0 ;  /* 0x0000000000007b1d */ /* 0x000fec0000010000 */
[----:B-1----:R1:W-:Y:S02]  /*06b0*/  STS.128 [R4], R8 ;  /* 0x0000000804007388 */ /* 0x0023e40000000c00 */
[----:B------:R-:W-:Y:S06]  /*06c0*/  BAR.SYNC.DEFER_BLOCKING 0x0 ;  /* 0x0000000000007b1d */ /* 0x000fec0000010000 */
[----:B0-----:R-:W-:Y:S05]  /*06d0*/  @!P0 EXIT ;  /* 0x000000000000894d */ /* 0x001fea0003800000 */
[----:B------:R-:W0:Y:S01]  /*06e0*/  LDS R0, [R0] ;  /* 0x0000000000007984 */ /* 0x000e220000000800 */
[----:B------:R-:W2:Y:S02]  /*06f0*/  LDC.64 R2, c[0x0][0x388] ;  /* 0x0000e200ff027b82 */ /* 0x000ea40000000a00 */
[----:B--2---:R-:W-:-:S04]  /*0700*/  IMAD.WIDE R2, R7, 0x2, R2 ;  /* 0x0000000207027825 */ /* 0x004fc800078e0202 */
[----:B01----:R-:W-:-:S05]  /*0710*/  FMUL R4, R0, 3.4877233701990917325e-05 ;  /* 0x3812492500047820 */ /* 0x003fca0000400000 */
[----:B------:R-:W-:-:S05]  /*0720*/  F2FP.F16.F32.PACK_AB R4, RZ, R4 ;  /* 0x00000004ff04723e */ /* 0x000fca00000000ff */
[----:B------:R-:W-:Y:S01]  /*0730*/  STG.E.U16 desc[UR6][R2.64], R4 ;  /* 0x0000000402007986 */ /* 0x000fe2000c101506 */
[----:B------:R-:W-:Y:S05]  /*0740*/  EXIT ;  /* 0x000000000000794d */ /* 0x000fea0003800000 */
.L_x_0:
[----:B------:R-:W-:-:S00]  /*0750*/  BRA `(.L_x_0) ;  /* 0xfffffffc00fc7947 */ /* 0x000fc0000383ffff */
[----:B------:R-:W-:-:S00]  /*0760*/  NOP ;  /* 0x0000000000007918 */ /* 0x000fc00000000000 */
        /* <DEDUP_REMOVED lines=9> */
.L_x_1:


//--------------------- .nv.shared.triton_per_fused_mean_1 --------------------------
	.section	.nv.shared.triton_per_fused_mean_1,"aw",@nobits
	.sectionflags	@""
	.align	16
	.zero		1024


//--------------------- .nv.shared.reserved.0     --------------------------
	.section	.nv.shared.reserved.0,"aw",@nobits
	.weak		__nv_reservedSMEM_offset_0_alias
	.size		__nv_reservedSMEM_offset_0_alias, 0, 64
	.other		__nv_reservedSMEM_offset_0_alias,@"STO_CUDA_RESERVED_SHARED STV_DEFAULT"
__nv_reservedSMEM_offset_0_alias:
	.zero		0
	.zero		64


//--------------------- .nv.constant0.triton_per_fused_mean_1 --------------------------
	.section	.nv.constant0.triton_per_fused_mean_1,"a",@progbits
	.sectionflags	@""
	.align	4
.nv.constant0.triton_per_fused_mean_1:
	.zero		928


//--------------------- SYMBOLS --------------------------

	.type		.nv.reservedSmem.offset0,@object
	.size		.nv.reservedSmem.offset0,0x4
	.type		.nv.reservedSmem.cap,@object
	.size		.nv.reservedSmem.cap,0x4
